//
// Generated by NVIDIA NVVM Compiler
//
// Compiler Build ID: CL-36424714
// Cuda compilation tools, release 13.0, V13.0.88
// Based on NVVM 20.0.0
//

.version 9.0
.target sm_100
.address_size 64

	// .globl	_Z4callPfS_S_i

.visible .entry _Z4callPfS_S_i(
	.param .u64 .ptr .align 1 _Z4callPfS_S_i_param_0,
	.param .u64 .ptr .align 1 _Z4callPfS_S_i_param_1,
	.param .u64 .ptr .align 1 _Z4callPfS_S_i_param_2,
	.param .u32 _Z4callPfS_S_i_param_3
)
{
	.reg .pred 	%p<2>;
	.reg .b32 	%r<14>;
	.reg .b32 	%f<4>;
	.reg .b64 	%rd<13>;

	ld.param.u64 	%rd1, [_Z4callPfS_S_i_param_0];
	ld.param.u64 	%rd2, [_Z4callPfS_S_i_param_1];
	ld.param.u64 	%rd3, [_Z4callPfS_S_i_param_2];
	ld.param.u32 	%r4, [_Z4callPfS_S_i_param_3];
	mov.u32 	%r5, %tid.x;
	mov.u32 	%r6, %ctaid.x;
	mov.u32 	%r7, %ntid.x;
	mad.lo.s32 	%r1, %r6, %r7, %r5;
	mov.u32 	%r8, %tid.y;
	mov.u32 	%r9, %ctaid.y;
	mov.u32 	%r10, %ntid.y;
	mad.lo.s32 	%r11, %r9, %r10, %r8;
	max.s32 	%r12, %r1, %r11;
	setp.ge.s32 	%p1, %r12, %r4;
	@%p1 bra 	$L__BB0_2;
	cvta.to.global.u64 	%rd4, %rd2;
	cvta.to.global.u64 	%rd5, %rd3;
	cvta.to.global.u64 	%rd6, %rd1;
	mul.wide.s32 	%rd7, %r1, 4;
	add.s64 	%rd8, %rd4, %rd7;
	ld.global.f32 	%f1, [%rd8];
	mul.wide.u32 	%rd9, %r11, 4;
	add.s64 	%rd10, %rd5, %rd9;
	ld.global.f32 	%f2, [%rd10];
	add.f32 	%f3, %f1, %f2;
	mad.lo.s32 	%r13, %r4, %r1, %r11;
	mul.wide.s32 	%rd11, %r13, 4;
	add.s64 	%rd12, %rd6, %rd11;
	st.global.f32 	[%rd12], %f3;
$L__BB0_2:
	ret;

}


// ===== COMPILED SASS (sm_100) =====

	.target	sm_100

	.elftype	@"ET_EXEC"


//--------------------- .note.nv.tkinfo           --------------------------
	.section	.note.nv.tkinfo,"",@"SHT_NOTE"
	.sectionflags	@"SHF_NOTE_NV_TKINFO"
	.tkinfo
        /*0018*/ 	.word	0x00000002
        /*0030*/ 	.string	""
        /*0030*/ 	.string	"ptxas"
        /*0030*/ 	.string	"Cuda compilation tools, release 13.0, V13.0.88"
        /*0030*/ 	.string	"Build cuda_13.0.r13.0/compiler.36424714_0"
        /*0030*/ 	.string	"-arch sm_100 -m 64 "



//--------------------- .note.nv.cuinfo           --------------------------
	.section	.note.nv.cuinfo,"",@"SHT_NOTE"
	.sectionflags	@"SHF_NOTE_NV_CUINFO"
        /*0018*/ 	.short	0x0002
        /*001a*/ 	.short	0x0064
        /*001c*/ 	.short	0x0082
	.zero		2


//--------------------- .nv.info                  --------------------------
	.section	.nv.info,"",@"SHT_CUDA_INFO"
	.align	4


	//----- nvinfo : EIATTR_REGCOUNT
	.align		4
        /*0000*/ 	.byte	0x04, 0x2f
        /*0002*/ 	.short	(.L_1 - .L_0)
	.align		4
.L_0:
        /*0004*/ 	.word	index@(_Z4callPfS_S_i)
        /*0008*/ 	.word	0x0000000c


	//----- nvinfo : EIATTR_FRAME_SIZE
	.align		4
.L_1:
        /*000c*/ 	.byte	0x04, 0x11
        /*000e*/ 	.short	(.L_3 - .L_2)
	.align		4
.L_2:
        /*0010*/ 	.word	index@(_Z4callPfS_S_i)
        /*0014*/ 	.word	0x00000000


	//----- nvinfo : EIATTR_MIN_STACK_SIZE
	.align		4
.L_3:
        /*0018*/ 	.byte	0x04, 0x12
        /*001a*/ 	.short	(.L_5 - .L_4)
	.align		4
.L_4:
        /*001c*/ 	.word	index@(_Z4callPfS_S_i)
        /*0020*/ 	.word	0x00000000
.L_5:


//--------------------- .nv.compat                --------------------------
	.section	.nv.compat,"",@"SHT_CUDA_COMPAT_INFO"
	.align	4
        /*0000*/ 	.byte	0x02, 0x09, 0x00, 0x00, 0x02, 0x02, 0x01, 0x00, 0x02, 0x05, 0x05, 0x00, 0x03, 0x07, 0x01, 0x01
        /*0010*/ 	.byte	0x02, 0x03, 0x00, 0x00, 0x02, 0x06, 0x01, 0x00, 0x04, 0x0b, 0x08, 0x00, 0x09, 0x00, 0x00, 0x00
        /*0020*/ 	.byte	0x00, 0x00, 0x00, 0x00


//--------------------- .nv.info._Z4callPfS_S_i   --------------------------
	.section	.nv.info._Z4callPfS_S_i,"",@"SHT_CUDA_INFO"
	.sectionflags	@""
	.align	4


	//----- nvinfo : EIATTR_CUDA_API_VERSION
	.align		4
        /*0000*/ 	.byte	0x04, 0x37
        /*0002*/ 	.short	(.L_7 - .L_6)
.L_6:
        /*0004*/ 	.word	0x00000082


	//----- nvinfo : EIATTR_KPARAM_INFO
	.align		4
.L_7:
        /*0008*/ 	.byte	0x04, 0x17
        /*000a*/ 	.short	(.L_9 - .L_8)
.L_8:
        /*000c*/ 	.word	0x00000000
        /*0010*/ 	.short	0x0003
        /*0012*/ 	.short	0x0018
        /*0014*/ 	.byte	0x00, 0xf0, 0x11, 0x00


	//----- nvinfo : EIATTR_KPARAM_INFO
	.align		4
.L_9:
        /*0018*/ 	.byte	0x04, 0x17
        /*001a*/ 	.short	(.L_11 - .L_10)
.L_10:
        /*001c*/ 	.word	0x00000000
        /*0020*/ 	.short	0x0002
        /*0022*/ 	.short	0x0010
        /*0024*/ 	.byte	0x00, 0xf5, 0x21, 0x00


	//----- nvinfo : EIATTR_KPARAM_INFO
	.align		4
.L_11:
        /*0028*/ 	.byte	0x04, 0x17
        /*002a*/ 	.short	(.L_13 - .L_12)
.L_12:
        /*002c*/ 	.word	0x00000000
        /*0030*/ 	.short	0x0001
        /*0032*/ 	.short	0x0008
        /*0034*/ 	.byte	0x00, 0xf5, 0x21, 0x00


	//----- nvinfo : EIATTR_KPARAM_INFO
	.align		4
.L_13:
        /*0038*/ 	.byte	0x04, 0x17
        /*003a*/ 	.short	(.L_15 - .L_14)
.L_14:
        /*003c*/ 	.word	0x00000000
        /*0040*/ 	.short	0x0000
        /*0042*/ 	.short	0x0000
        /*0044*/ 	.byte	0x00, 0xf5, 0x21, 0x00


	//----- nvinfo : EIATTR_SPARSE_MMA_MASK
	.align		4
.L_15:
        /*0048*/ 	.byte	0x03, 0x50
        /*004a*/ 	.short	0x0000


	//----- nvinfo : EIATTR_MAXREG_COUNT
	.align		4
        /*004c*/ 	.byte	0x03, 0x1b
        /*004e*/ 	.short	0x00ff


	//----- nvinfo : EIATTR_MERCURY_ISA_VERSION
	.align		4
        /*0050*/ 	.byte	0x03, 0x5f
        /*0052*/ 	.short	0x0101


	//----- nvinfo : EIATTR_VRC_CTA_INIT_COUNT
	.align		4
        /*0054*/ 	.byte	0x02, 0x4a
	.zero		1
	.zero		1


	//----- nvinfo : EIATTR_EXIT_INSTR_OFFSETS
	.align		4
        /*0058*/ 	.byte	0x04, 0x1c
        /*005a*/ 	.short	(.L_17 - .L_16)


	//   ....[0]....
.L_16:
        /*005c*/ 	.word	0x000000c0


	//   ....[1]....
        /*0060*/ 	.word	0x00000190


	//----- nvinfo : EIATTR_CBANK_PARAM_SIZE
	.align		4
.L_17:
        /*0064*/ 	.byte	0x03, 0x19
        /*0066*/ 	.short	0x001c


	//----- nvinfo : EIATTR_PARAM_CBANK
	.align		4
        /*0068*/ 	.byte	0x04, 0x0a
        /*006a*/ 	.short	(.L_19 - .L_18)
	.align		4
.L_18:
        /*006c*/ 	.word	index@(.nv.constant0._Z4callPfS_S_i)
        /*0070*/ 	.short	0x0380
        /*0072*/ 	.short	0x001c


	//----- nvinfo : EIATTR_SW_WAR
	.align		4
.L_19:
        /*0074*/ 	.byte	0x04, 0x36
        /*0076*/ 	.short	(.L_21 - .L_20)
.L_20:
        /*0078*/ 	.word	0x00000008
.L_21:


//--------------------- .nv.callgraph             --------------------------
	.section	.nv.callgraph,"",@"SHT_CUDA_CALLGRAPH"
	.align	4
	.sectionentsize	8
	.align		4
        /*0000*/ 	.word	0x00000000
	.align		4
        /*0004*/ 	.word	0xffffffff
	.align		4
        /*0008*/ 	.word	0x00000000
	.align		4
        /*000c*/ 	.word	0xfffffffe
	.align		4
        /*0010*/ 	.word	0x00000000
	.align		4
        /*0014*/ 	.word	0xfffffffd
	.align		4
        /*0018*/ 	.word	0x00000000
	.align		4
        /*001c*/ 	.word	0xfffffffc


//--------------------- .text._Z4callPfS_S_i      --------------------------
	.section	.text._Z4callPfS_S_i,"ax",@progbits
	.align	128
        .global         _Z4callPfS_S_i
        .type           _Z4callPfS_S_i,@function
        .size           _Z4callPfS_S_i,(.L_x_1 - _Z4callPfS_S_i)
        .other          _Z4callPfS_S_i,@"STO_CUDA_ENTRY STV_DEFAULT"
_Z4callPfS_S_i:
.text._Z4callPfS_S_i:
[----:B------:R-:W-:Y:S01]  /*0000*/  LDC R1, c[0x0][0x37c] ;  /* 0x0000df00ff017b82 */ /* 0x000fe20000000800 */
[----:B------:R-:W0:Y:S07]  /*0010*/  S2R R9, SR_TID.X ;  /* 0x0000000000097919 */ /* 0x000e2e0000002100 */
[----:B------:R-:W0:Y:S01]  /*0020*/  S2UR UR4, SR_CTAID.X ;  /* 0x00000000000479c3 */ /* 0x000e220000002500 */
[----:B------:R-:W1:Y:S01]  /*0030*/  LDCU UR6, c[0x0][0x398] ;  /* 0x00007300ff0677ac */ /* 0x000e620008000800 */
[----:B------:R-:W2:Y:S06]  /*0040*/  S2R R2, SR_TID.Y ;  /* 0x0000000000027919 */ /* 0x000eac0000002200 */
[----:B------:R-:W0:Y:S08]  /*0050*/  LDC R0, c[0x0][0x360] ;  /* 0x0000d800ff007b82 */ /* 0x000e300000000800 */
[----:B------:R-:W2:Y:S08]  /*0060*/  S2UR UR5, SR_CTAID.Y ;  /* 0x00000000000579c3 */ /* 0x000eb00000002600 */
[----:B------:R-:W2:Y:S01]  /*0070*/  LDC R3, c[0x0][0x364] ;  /* 0x0000d900ff037b82 */ /* 0x000ea20000000800 */
[----:B0-----:R-:W-:-:S02]  /*0080*/  IMAD R9, R0, UR4, R9 ;  /* 0x0000000400097c24 */ /* 0x001fc4000f8e0209 */
[----:B--2---:R-:W-:-:S05]  /*0090*/  IMAD R0, R3, UR5, R2 ;  /* 0x0000000503007c24 */ /* 0x004fca000f8e0202 */
[----:B------:R-:W-:-:S04]  /*00a0*/  VIMNMX R2, PT, PT, R9, R0, !PT ;  /* 0x0000000009027248 */ /* 0x000fc80007fe0100 */
[----:B-1----:R-:W-:-:S13]  /*00b0*/  ISETP.GE.AND P0, PT, R2, UR6, PT ;  /* 0x0000000602007c0c */ /* 0x002fda000bf06270 */
[----:B------:R-:W-:Y:S05]  /*00c0*/  @P0 EXIT ;  /* 0x000000000000094d */ /* 0x000fea0003800000 */
[----:B------:R-:W0:Y:S01]  /*00d0*/  LDC.64 R2, c[0x0][0x388] ;  /* 0x0000e200ff027b82 */ /* 0x000e220000000a00 */
[----:B------:R-:W1:Y:S07]  /*00e0*/  LDCU.64 UR4, c[0x0][0x358] ;  /* 0x00006b00ff0477ac */ /* 0x000e6e0008000a00 */
[----:B------:R-:W2:Y:S08]  /*00f0*/  LDC.64 R4, c[0x0][0x390] ;  /* 0x0000e400ff047b82 */ /* 0x000eb00000000a00 */
[----:B------:R-:W3:Y:S01]  /*0100*/  LDC.64 R6, c[0x0][0x380] ;  /* 0x0000e000ff067b82 */ /* 0x000ee20000000a00 */
[----:B0-----:R-:W-:-:S06]  /*0110*/  IMAD.WIDE R2, R9, 0x4, R2 ;  /* 0x0000000409027825 */ /* 0x001fcc00078e0202 */
[----:B-1----:R-:W4:Y:S01]  /*0120*/  LDG.E R2, desc[UR4][R2.64] ;  /* 0x0000000402027981 */ /* 0x002f22000c1e1900 */
[----:B--2---:R-:W-:-:S06]  /*0130*/  IMAD.WIDE.U32 R4, R0, 0x4, R4 ;  /* 0x0000000400047825 */ /* 0x004fcc00078e0004 */
[----:B------:R-:W4:Y:S01]  /*0140*/  LDG.E R5, desc[UR4][R4.64] ;  /* 0x0000000404057981 */ /* 0x000f22000c1e1900 */
[----:B------:R-:W-:-:S04]  /*0150*/  IMAD R9, R9, UR6, R0 ;  /* 0x0000000609097c24 */ /* 0x000fc8000f8e0200 */
[----:B---3--:R-:W-:-:S04]  /*0160*/  IMAD.WIDE R6, R9, 0x4, R6 ;  /* 0x0000000409067825 */ /* 0x008fc800078e0206 */
[----:B----4-:R-:W-:-:S05]  /*0170*/  FADD R9, R2, R5 ;  /* 0x0000000502097221 */ /* 0x010fca0000000000 */
[----:B------:R-:W-:Y:S01]  /*0180*/  STG.E desc[UR4][R6.64], R9 ;  /* 0x0000000906007986 */ /* 0x000fe2000c101904 */
[----:B------:R-:W-:Y:S05]  /*0190*/  EXIT ;  /* 0x000000000000794d */ /* 0x000fea0003800000 */
.L_x_0:
[----:B------:R-:W-:-:S00]  /*01a0*/  BRA `(.L_x_0) ;  /* 0xfffffffc00fc7947 */ /* 0x000fc0000383ffff */
[----:B------:R-:W-:-:S00]  /*01b0*/  NOP ;  /* 0x0000000000007918 */ /* 0x000fc00000000000 */
        /* <DEDUP_REMOVED lines=12> */
.L_x_1:


//--------------------- .nv.shared.reserved.0     --------------------------
	.section	.nv.shared.reserved.0,"aw",@nobits
	.weak		__nv_reservedSMEM_offset_0_alias
	.size		__nv_reservedSMEM_offset_0_alias, 0, 64
	.other		__nv_reservedSMEM_offset_0_alias,@"STO_CUDA_RESERVED_SHARED STV_DEFAULT"
__nv_reservedSMEM_offset_0_alias:
	.zero		0
	.zero		64


//--------------------- .nv.constant0._Z4callPfS_S_i --------------------------
	.section	.nv.constant0._Z4callPfS_S_i,"a",@progbits
	.sectionflags	@""
	.align	4
.nv.constant0._Z4callPfS_S_i:
	.zero		924


//--------------------- SYMBOLS --------------------------

	.type		.nv.reservedSmem.offset0,@object
	.size		.nv.reservedSmem.offset0,0x4
